//
// Generated by NVIDIA NVVM Compiler
//
// Compiler Build ID: CL-36424714
// Cuda compilation tools, release 13.0, V13.0.88
// Based on NVVM 20.0.0
//

.version 9.0
.target sm_100
.address_size 64

	// .globl	_Z4convPfS_i
// _ZZ4convPfS_iE20shared_mem_per_block has been demoted

.visible .entry _Z4convPfS_i(
	.param .u64 .ptr .align 1 _Z4convPfS_i_param_0,
	.param .u64 .ptr .align 1 _Z4convPfS_i_param_1,
	.param .u32 _Z4convPfS_i_param_2
)
{
	.reg .pred 	%p<4>;
	.reg .b32 	%r<21>;
	.reg .b32 	%f<9>;
	.reg .b64 	%rd<10>;
	// demoted variable
	.shared .align 4 .b8 _ZZ4convPfS_iE20shared_mem_per_block[1032];
	ld.param.u64 	%rd3, [_Z4convPfS_i_param_0];
	ld.param.u64 	%rd2, [_Z4convPfS_i_param_1];
	ld.param.u32 	%r3, [_Z4convPfS_i_param_2];
	cvta.to.global.u64 	%rd1, %rd3;
	mov.u32 	%r1, %tid.x;
	mov.u32 	%r4, %ntid.x;
	mov.u32 	%r5, %ctaid.x;
	mad.lo.s32 	%r2, %r4, %r5, %r1;
	setp.ge.s32 	%p1, %r2, %r3;
	@%p1 bra 	$L__BB0_4;
	setp.gt.u32 	%p2, %r1, 1;
	@%p2 bra 	$L__BB0_3;
	shr.s32 	%r6, %r3, 31;
	shr.u32 	%r7, %r6, 24;
	add.s32 	%r8, %r3, %r7;
	and.b32  	%r9, %r8, -256;
	sub.s32 	%r10, %r3, %r9;
	add.s32 	%r11, %r2, 256;
	setp.gt.s32 	%p3, %r11, %r3;
	selp.b32 	%r12, %r10, 256, %p3;
	add.s32 	%r13, %r12, %r2;
	mul.wide.s32 	%rd4, %r13, 4;
	add.s64 	%rd5, %rd1, %rd4;
	ld.global.f32 	%f1, [%rd5];
	add.s32 	%r14, %r12, %r1;
	shl.b32 	%r15, %r14, 2;
	mov.u32 	%r16, _ZZ4convPfS_iE20shared_mem_per_block;
	add.s32 	%r17, %r16, %r15;
	st.shared.f32 	[%r17], %f1;
$L__BB0_3:
	mul.wide.s32 	%rd6, %r2, 4;
	add.s64 	%rd7, %rd1, %rd6;
	ld.global.f32 	%f2, [%rd7];
	shl.b32 	%r18, %r1, 2;
	mov.u32 	%r19, _ZZ4convPfS_iE20shared_mem_per_block;
	add.s32 	%r20, %r19, %r18;
	st.shared.f32 	[%r20], %f2;
	bar.sync 	0;
	ld.shared.f32 	%f3, [%r20];
	ld.shared.f32 	%f4, [%r20+4];
	add.f32 	%f5, %f3, %f4;
	ld.shared.f32 	%f6, [%r20+8];
	add.f32 	%f7, %f5, %f6;
	div.rn.f32 	%f8, %f7, 0f40400000;
	cvta.to.global.u64 	%rd8, %rd2;
	add.s64 	%rd9, %rd8, %rd6;
	st.global.f32 	[%rd9], %f8;
$L__BB0_4:
	ret;

}


// ===== COMPILED SASS (sm_100) =====

	.target	sm_100

	.elftype	@"ET_EXEC"


//--------------------- .note.nv.tkinfo           --------------------------
	.section	.note.nv.tkinfo,"",@"SHT_NOTE"
	.sectionflags	@"SHF_NOTE_NV_TKINFO"
	.tkinfo
        /*0018*/ 	.word	0x00000002
        /*0030*/ 	.string	""
        /*0030*/ 	.string	"ptxas"
        /*0030*/ 	.string	"Cuda compilation tools, release 13.0, V13.0.88"
        /*0030*/ 	.string	"Build cuda_13.0.r13.0/compiler.36424714_0"
        /*0030*/ 	.string	"-arch sm_100 -m 64 "



//--------------------- .note.nv.cuinfo           --------------------------
	.section	.note.nv.cuinfo,"",@"SHT_NOTE"
	.sectionflags	@"SHF_NOTE_NV_CUINFO"
        /*0018*/ 	.short	0x0002
        /*001a*/ 	.short	0x0064
        /*001c*/ 	.short	0x0082
	.zero		2


//--------------------- .nv.info                  --------------------------
	.section	.nv.info,"",@"SHT_CUDA_INFO"
	.align	4


	//----- nvinfo : EIATTR_REGCOUNT
	.align		4
        /*0000*/ 	.byte	0x04, 0x2f
        /*0002*/ 	.short	(.L_1 - .L_0)
	.align		4
.L_0:
        /*0004*/ 	.word	index@(_Z4convPfS_i)
        /*0008*/ 	.word	0x0000000e


	//----- nvinfo : EIATTR_FRAME_SIZE
	.align		4
.L_1:
        /*000c*/ 	.byte	0x04, 0x11
        /*000e*/ 	.short	(.L_3 - .L_2)
	.align		4
.L_2:
        /*0010*/ 	.word	index@($__internal_0_$__cuda_sm3x_div_rn_noftz_f32_slowpath)
        /*0014*/ 	.word	0x00000000


	//----- nvinfo : EIATTR_FRAME_SIZE
	.align		4
.L_3:
        /*0018*/ 	.byte	0x04, 0x11
        /*001a*/ 	.short	(.L_5 - .L_4)
	.align		4
.L_4:
        /*001c*/ 	.word	index@(_Z4convPfS_i)
        /*0020*/ 	.word	0x00000000


	//----- nvinfo : EIATTR_MIN_STACK_SIZE
	.align		4
.L_5:
        /*0024*/ 	.byte	0x04, 0x12
        /*0026*/ 	.short	(.L_7 - .L_6)
	.align		4
.L_6:
        /*0028*/ 	.word	index@(_Z4convPfS_i)
        /*002c*/ 	.word	0x00000000
.L_7:


//--------------------- .nv.compat                --------------------------
	.section	.nv.compat,"",@"SHT_CUDA_COMPAT_INFO"
	.align	4
        /*0000*/ 	.byte	0x02, 0x09, 0x00, 0x00, 0x02, 0x02, 0x01, 0x00, 0x02, 0x05, 0x05, 0x00, 0x03, 0x07, 0x01, 0x01
        /*0010*/ 	.byte	0x02, 0x03, 0x00, 0x00, 0x02, 0x06, 0x01, 0x00, 0x04, 0x0b, 0x08, 0x00, 0x01, 0x00, 0x00, 0x00
        /*0020*/ 	.byte	0x00, 0x00, 0x00, 0x00


//--------------------- .nv.info._Z4convPfS_i     --------------------------
	.section	.nv.info._Z4convPfS_i,"",@"SHT_CUDA_INFO"
	.sectionflags	@""
	.align	4


	//----- nvinfo : EIATTR_CUDA_API_VERSION
	.align		4
        /*0000*/ 	.byte	0x04, 0x37
        /*0002*/ 	.short	(.L_9 - .L_8)
.L_8:
        /*0004*/ 	.word	0x00000082


	//----- nvinfo : EIATTR_KPARAM_INFO
	.align		4
.L_9:
        /*0008*/ 	.byte	0x04, 0x17
        /*000a*/ 	.short	(.L_11 - .L_10)
.L_10:
        /*000c*/ 	.word	0x00000000
        /*0010*/ 	.short	0x0002
        /*0012*/ 	.short	0x0010
        /*0014*/ 	.byte	0x00, 0xf0, 0x11, 0x00


	//----- nvinfo : EIATTR_KPARAM_INFO
	.align		4
.L_11:
        /*0018*/ 	.byte	0x04, 0x17
        /*001a*/ 	.short	(.L_13 - .L_12)
.L_12:
        /*001c*/ 	.word	0x00000000
        /*0020*/ 	.short	0x0001
        /*0022*/ 	.short	0x0008
        /*0024*/ 	.byte	0x00, 0xf5, 0x21, 0x00


	//----- nvinfo : EIATTR_KPARAM_INFO
	.align		4
.L_13:
        /*0028*/ 	.byte	0x04, 0x17
        /*002a*/ 	.short	(.L_15 - .L_14)
.L_14:
        /*002c*/ 	.word	0x00000000
        /*0030*/ 	.short	0x0000
        /*0032*/ 	.short	0x0000
        /*0034*/ 	.byte	0x00, 0xf5, 0x21, 0x00


	//----- nvinfo : EIATTR_SPARSE_MMA_MASK
	.align		4
.L_15:
        /*0038*/ 	.byte	0x03, 0x50
        /*003a*/ 	.short	0x0000


	//----- nvinfo : EIATTR_MAXREG_COUNT
	.align		4
        /*003c*/ 	.byte	0x03, 0x1b
        /*003e*/ 	.short	0x00ff


	//----- nvinfo : EIATTR_NUM_BARRIERS
	.align		4
        /*0040*/ 	.byte	0x02, 0x4c
        /*0042*/ 	.byte	0x01
	.zero		1


	//----- nvinfo : EIATTR_MERCURY_ISA_VERSION
	.align		4
        /*0044*/ 	.byte	0x03, 0x5f
        /*0046*/ 	.short	0x0101


	//----- nvinfo : EIATTR_VRC_CTA_INIT_COUNT
	.align		4
        /*0048*/ 	.byte	0x02, 0x4a
	.zero		1
	.zero		1


	//----- nvinfo : EIATTR_EXIT_INSTR_OFFSETS
	.align		4
        /*004c*/ 	.byte	0x04, 0x1c
        /*004e*/ 	.short	(.L_17 - .L_16)


	//   ....[0]....
.L_16:
        /*0050*/ 	.word	0x00000070


	//   ....[1]....
        /*0054*/ 	.word	0x00000350


	//----- nvinfo : EIATTR_CRS_STACK_SIZE
	.align		4
.L_17:
        /*0058*/ 	.byte	0x04, 0x1e
        /*005a*/ 	.short	(.L_19 - .L_18)
.L_18:
        /*005c*/ 	.word	0x00000000


	//----- nvinfo : EIATTR_CBANK_PARAM_SIZE
	.align		4
.L_19:
        /*0060*/ 	.byte	0x03, 0x19
        /*0062*/ 	.short	0x0014


	//----- nvinfo : EIATTR_PARAM_CBANK
	.align		4
        /*0064*/ 	.byte	0x04, 0x0a
        /*0066*/ 	.short	(.L_21 - .L_20)
	.align		4
.L_20:
        /*0068*/ 	.word	index@(.nv.constant0._Z4convPfS_i)
        /*006c*/ 	.short	0x0380
        /*006e*/ 	.short	0x0014


	//----- nvinfo : EIATTR_SW_WAR
	.align		4
.L_21:
        /*0070*/ 	.byte	0x04, 0x36
        /*0072*/ 	.short	(.L_23 - .L_22)
.L_22:
        /*0074*/ 	.word	0x00000008
.L_23:


//--------------------- .nv.callgraph             --------------------------
	.section	.nv.callgraph,"",@"SHT_CUDA_CALLGRAPH"
	.align	4
	.sectionentsize	8
	.align		4
        /*0000*/ 	.word	0x00000000
	.align		4
        /*0004*/ 	.word	0xffffffff
	.align		4
        /*0008*/ 	.word	0x00000000
	.align		4
        /*000c*/ 	.word	0xfffffffe
	.align		4
        /*0010*/ 	.word	0x00000000
	.align		4
        /*0014*/ 	.word	0xfffffffd
	.align		4
        /*0018*/ 	.word	0x00000000
	.align		4
        /*001c*/ 	.word	0xfffffffc


//--------------------- .text._Z4convPfS_i        --------------------------
	.section	.text._Z4convPfS_i,"ax",@progbits
	.align	128
        .global         _Z4convPfS_i
        .type           _Z4convPfS_i,@function
        .size           _Z4convPfS_i,(.L_x_15 - _Z4convPfS_i)
        .other          _Z4convPfS_i,@"STO_CUDA_ENTRY STV_DEFAULT"
_Z4convPfS_i:
.text._Z4convPfS_i:
[----:B------:R-:W-:Y:S01]  /*0000*/  LDC R1, c[0x0][0x37c] ;  /* 0x0000df00ff017b82 */ /* 0x000fe20000000800 */
[----:B------:R-:W0:Y:S07]  /*0010*/  S2R R8, SR_TID.X ;  /* 0x0000000000087919 */ /* 0x000e2e0000002100 */
[----:B------:R-:W1:Y:S01]  /*0020*/  LDC R5, c[0x0][0x390] ;  /* 0x0000e400ff057b82 */ /* 0x000e620000000800 */
[----:B------:R-:W0:Y:S01]  /*0030*/  LDCU UR4, c[0x0][0x360] ;  /* 0x00006c00ff0477ac */ /* 0x000e220008000800 */
[----:B------:R-:W0:Y:S02]  /*0040*/  S2R R3, SR_CTAID.X ;  /* 0x0000000000037919 */ /* 0x000e240000002500 */
[----:B0-----:R-:W-:-:S05]  /*0050*/  IMAD R2, R3, UR4, R8 ;  /* 0x0000000403027c24 */ /* 0x001fca000f8e0208 */
[----:B-1----:R-:W-:-:S13]  /*0060*/  ISETP.GE.AND P0, PT, R2, R5, PT ;  /* 0x000000050200720c */ /* 0x002fda0003f06270 */
[----:B------:R-:W-:Y:S05]  /*0070*/  @P0 EXIT ;  /* 0x000000000000094d */ /* 0x000fea0003800000 */
[----:B------:R-:W-:Y:S01]  /*0080*/  ISETP.GT.U32.AND P1, PT, R8, 0x1, PT ;  /* 0x000000010800780c */ /* 0x000fe20003f24070 */
[----:B------:R-:W0:Y:S01]  /*0090*/  LDC.64 R6, c[0x0][0x380] ;  /* 0x0000e000ff067b82 */ /* 0x000e220000000a00 */
[----:B------:R-:W1:Y:S11]  /*00a0*/  LDCU.64 UR6, c[0x0][0x358] ;  /* 0x00006b00ff0677ac */ /* 0x000e760008000a00 */
[----:B------:R-:W-:Y:S01]  /*00b0*/  @!P1 SHF.R.S32.HI R0, RZ, 0x1f, R5 ;  /* 0x0000001fff009819 */ /* 0x000fe20000011405 */
[----:B------:R-:W-:-:S03]  /*00c0*/  @!P1 VIADD R3, R2, 0x100 ;  /* 0x0000010002039836 */ /* 0x000fc60000000000 */
[-C--:B------:R-:W-:Y:S02]  /*00d0*/  @!P1 LEA.HI R0, R0, R5.reuse, RZ, 0x8 ;  /* 0x0000000500009211 */ /* 0x080fe400078f40ff */
[----:B------:R-:W-:Y:S02]  /*00e0*/  @!P1 ISETP.GT.AND P0, PT, R3, R5, PT ;  /* 0x000000050300920c */ /* 0x000fe40003f04270 */
[----:B------:R-:W-:-:S05]  /*00f0*/  @!P1 LOP3.LUT R0, R0, 0xffffff00, RZ, 0xc0, !PT ;  /* 0xffffff0000009812 */ /* 0x000fca00078ec0ff */
[----:B------:R-:W-:-:S05]  /*0100*/  @!P1 IMAD.IADD R0, R5, 0x1, -R0 ;  /* 0x0000000105009824 */ /* 0x000fca00078e0a00 */
[----:B------:R-:W-:-:S05]  /*0110*/  @!P1 SEL R3, R0, 0x100, P0 ;  /* 0x0000010000039807 */ /* 0x000fca0000000000 */
[----:B------:R-:W-:-:S04]  /*0120*/  @!P1 IMAD.IADD R5, R2, 0x1, R3 ;  /* 0x0000000102059824 */ /* 0x000fc800078e0203 */
[----:B0-----:R-:W-:-:S04]  /*0130*/  @!P1 IMAD.WIDE R4, R5, 0x4, R6 ;  /* 0x0000000405049825 */ /* 0x001fc800078e0206 */
[----:B------:R-:W-:Y:S02]  /*0140*/  IMAD.WIDE R6, R2, 0x4, R6 ;  /* 0x0000000402067825 */ /* 0x000fe400078e0206 */
[----:B-1----:R-:W2:Y:S04]  /*0150*/  @!P1 LDG.E R4, desc[UR6][R4.64] ;  /* 0x0000000604049981 */ /* 0x002ea8000c1e1900 */
[----:B------:R-:W3:Y:S01]  /*0160*/  LDG.E R6, desc[UR6][R6.64] ;  /* 0x0000000606067981 */ /* 0x000ee2000c1e1900 */
[----:B------:R-:W0:Y:S01]  /*0170*/  S2UR UR5, SR_CgaCtaId ;  /* 0x00000000000579c3 */ /* 0x000e220000008800 */
[----:B------:R-:W-:Y:S01]  /*0180*/  UMOV UR4, 0x400 ;  /* 0x0000040000047882 */ /* 0x000fe20000000000 */
[----:B------:R-:W-:Y:S01]  /*0190*/  @!P1 IMAD.IADD R3, R3, 0x1, R8 ;  /* 0x0000000103039824 */ /* 0x000fe200078e0208 */
[----:B------:R-:W-:Y:S01]  /*01a0*/  BSSY.RECONVERGENT B1, `(.L_x_0) ;  /* 0x0000017000017945 */ /* 0x000fe20003800200 */
[----:B------:R-:W-:Y:S01]  /*01b0*/  IMAD.MOV.U32 R11, RZ, RZ, 0x40400000 ;  /* 0x40400000ff0b7424 */ /* 0x000fe200078e00ff */
[----:B0-----:R-:W-:-:S06]  /*01c0*/  ULEA UR4, UR5, UR4, 0x18 ;  /* 0x0000000405047291 */ /* 0x001fcc000f8ec0ff */
[----:B------:R-:W-:Y:S02]  /*01d0*/  @!P1 LEA R3, R3, UR4, 0x2 ;  /* 0x0000000403039c11 */ /* 0x000fe4000f8e10ff */
[----:B------:R-:W-:Y:S01]  /*01e0*/  LEA R9, R8, UR4, 0x2 ;  /* 0x0000000408097c11 */ /* 0x000fe2000f8e10ff */
[----:B------:R-:W-:Y:S02]  /*01f0*/  IMAD.MOV.U32 R8, RZ, RZ, 0x3eaaaaab ;  /* 0x3eaaaaabff087424 */ /* 0x000fe400078e00ff */
[----:B--2---:R-:W-:Y:S04]  /*0200*/  @!P1 STS [R3], R4 ;  /* 0x0000000403009388 */ /* 0x004fe80000000800 */
[----:B---3--:R-:W-:Y:S01]  /*0210*/  STS [R9], R6 ;  /* 0x0000000609007388 */ /* 0x008fe20000000800 */
[----:B------:R-:W-:Y:S06]  /*0220*/  BAR.SYNC.DEFER_BLOCKING 0x0 ;  /* 0x0000000000007b1d */ /* 0x000fec0000010000 */
[----:B------:R-:W-:Y:S04]  /*0230*/  LDS R0, [R9] ;  /* 0x0000000009007984 */ /* 0x000fe80000000800 */
[----:B------:R-:W0:Y:S04]  /*0240*/  LDS R5, [R9+0x4] ;  /* 0x0000040009057984 */ /* 0x000e280000000800 */
[----:B------:R-:W1:Y:S01]  /*0250*/  LDS R7, [R9+0x8] ;  /* 0x0000080009077984 */ /* 0x000e620000000800 */
[----:B0-----:R-:W-:Y:S01]  /*0260*/  FADD R0, R0, R5 ;  /* 0x0000000500007221 */ /* 0x001fe20000000000 */
[----:B------:R-:W-:-:S03]  /*0270*/  FFMA R5, R8, -R11, 1 ;  /* 0x3f80000008057423 */ /* 0x000fc6000000080b */
[----:B-1----:R-:W-:Y:S01]  /*0280*/  FADD R0, R0, R7 ;  /* 0x0000000700007221 */ /* 0x002fe20000000000 */
[----:B------:R-:W-:-:S03]  /*0290*/  FFMA R5, R5, R8, 0.3333333432674407959 ;  /* 0x3eaaaaab05057423 */ /* 0x000fc60000000008 */
[----:B------:R-:W0:Y:S01]  /*02a0*/  FCHK P0, R0, 3 ;  /* 0x4040000000007902 */ /* 0x000e220000000000 */
[----:B------:R-:W-:-:S04]  /*02b0*/  FFMA R3, R0, R5, RZ ;  /* 0x0000000500037223 */ /* 0x000fc800000000ff */
[----:B------:R-:W-:-:S04]  /*02c0*/  FFMA R4, R3, -3, R0 ;  /* 0xc040000003047823 */ /* 0x000fc80000000000 */
[----:B------:R-:W-:Y:S01]  /*02d0*/  FFMA R7, R5, R4, R3 ;  /* 0x0000000405077223 */ /* 0x000fe20000000003 */
[----:B0-----:R-:W-:Y:S06]  /*02e0*/  @!P0 BRA `(.L_x_1) ;  /* 0x0000000000088947 */ /* 0x001fec0003800000 */
[----:B------:R-:W-:-:S07]  /*02f0*/  MOV R4, 0x310 ;  /* 0x0000031000047802 */ /* 0x000fce0000000f00 */
[----:B------:R-:W-:Y:S05]  /*0300*/  CALL.REL.NOINC `($__internal_0_$__cuda_sm3x_div_rn_noftz_f32_slowpath) ;  /* 0x0000000000147944 */ /* 0x000fea0003c00000 */
.L_x_1:
[----:B------:R-:W-:Y:S05]  /*0310*/  BSYNC.RECONVERGENT B1 ;  /* 0x0000000000017941 */ /* 0x000fea0003800200 */
.L_x_0:
[----:B------:R-:W0:Y:S02]  /*0320*/  LDC.64 R4, c[0x0][0x388] ;  /* 0x0000e200ff047b82 */ /* 0x000e240000000a00 */
[----:B0-----:R-:W-:-:S05]  /*0330*/  IMAD.WIDE R2, R2, 0x4, R4 ;  /* 0x0000000402027825 */ /* 0x001fca00078e0204 */
[----:B------:R-:W-:Y:S01]  /*0340*/  STG.E desc[UR6][R2.64], R7 ;  /* 0x0000000702007986 */ /* 0x000fe2000c101906 */
[----:B------:R-:W-:Y:S05]  /*0350*/  EXIT ;  /* 0x000000000000794d */ /* 0x000fea0003800000 */
        .weak           $__internal_0_$__cuda_sm3x_div_rn_noftz_f32_slowpath
        .type           $__internal_0_$__cuda_sm3x_div_rn_noftz_f32_slowpath,@function
        .size           $__internal_0_$__cuda_sm3x_div_rn_noftz_f32_slowpath,(.L_x_15 - $__internal_0_$__cuda_sm3x_div_rn_noftz_f32_slowpath)
$__internal_0_$__cuda_sm3x_div_rn_noftz_f32_slowpath:
[--C-:B------:R-:W-:Y:S01]  /*0360*/  SHF.R.U32.HI R3, RZ, 0x17, R0.reuse ;  /* 0x00000017ff037819 */ /* 0x100fe20000011600 */
[----:B------:R-:W-:Y:S04]  /*0370*/  BSSY.RECONVERGENT B0, `(.L_x_2) ;  /* 0x000005c000007945 */ /* 0x000fe80003800200 */
[----:B------:R-:W-:Y:S01]  /*0380*/  BSSY.RELIABLE B2, `(.L_x_3) ;  /* 0x000001a000027945 */ /* 0x000fe20003800100 */
[----:B------:R-:W-:Y:S01]  /*0390*/  IMAD.MOV.U32 R5, RZ, RZ, R0 ;  /* 0x000000ffff057224 */ /* 0x000fe200078e0000 */
[----:B------:R-:W-:-:S05]  /*03a0*/  LOP3.LUT R3, R3, 0xff, RZ, 0xc0, !PT ;  /* 0x000000ff03037812 */ /* 0x000fca00078ec0ff */
[----:B------:R-:W-:-:S05]  /*03b0*/  VIADD R7, R3, 0xffffffff ;  /* 0xffffffff03077836 */ /* 0x000fca0000000000 */
[----:B------:R-:W-:-:S13]  /*03c0*/  ISETP.GT.U32.OR P0, PT, R7, 0xfd, !PT ;  /* 0x000000fd0700780c */ /* 0x000fda0007f04470 */
[----:B------:R-:W-:Y:S01]  /*03d0*/  @!P0 IMAD.MOV.U32 R6, RZ, RZ, RZ ;  /* 0x000000ffff068224 */ /* 0x000fe200078e00ff */
[----:B------:R-:W-:Y:S06]  /*03e0*/  @!P0 BRA `(.L_x_4) ;  /* 0x00000000004c8947 */ /* 0x000fec0003800000 */
[----:B------:R-:W-:-:S13]  /*03f0*/  FSETP.GTU.FTZ.AND P0, PT, |R0|, +INF , PT ;  /* 0x7f8000000000780b */ /* 0x000fda0003f1c200 */
[----:B------:R-:W-:Y:S05]  /*0400*/  @P0 BREAK.RELIABLE B2 ;  /* 0x0000000000020942 */ /* 0x000fea0003800100 */
[----:B------:R-:W-:Y:S05]  /*0410*/  @P0 BRA `(.L_x_5) ;  /* 0x0000000400400947 */ /* 0x000fea0003800000 */
[----:B------:R-:W-:-:S05]  /*0420*/  IMAD.MOV.U32 R6, RZ, RZ, 0x40400000 ;  /* 0x40400000ff067424 */ /* 0x000fca00078e00ff */
[----:B------:R-:W-:-:S13]  /*0430*/  LOP3.LUT P0, RZ, R6, 0x7fffffff, R5, 0xc8, !PT ;  /* 0x7fffffff06ff7812 */ /* 0x000fda000780c805 */
[----:B------:R-:W-:Y:S05]  /*0440*/  @!P0 BREAK.RELIABLE B2 ;  /* 0x0000000000028942 */ /* 0x000fea0003800100 */
[----:B------:R-:W-:Y:S05]  /*0450*/  @!P0 BRA `(.L_x_6) ;  /* 0x0000000400288947 */ /* 0x000fea0003800000 */
[----:B------:R-:W-:-:S13]  /*0460*/  LOP3.LUT P0, RZ, R5, 0x7fffffff, RZ, 0xc0, !PT ;  /* 0x7fffffff05ff7812 */ /* 0x000fda000780c0ff */
[----:B------:R-:W-:Y:S05]  /*0470*/  @!P0 BREAK.RELIABLE B2 ;  /* 0x0000000000028942 */ /* 0x000fea0003800100 */
[----:B------:R-:W-:Y:S05]  /*0480*/  @!P0 BRA `(.L_x_7) ;  /* 0x0000000400148947 */ /* 0x000fea0003800000 */
[----:B------:R-:W-:Y:S02]  /*0490*/  FSETP.NEU.FTZ.AND P0, PT, |R0|, +INF , PT ;  /* 0x7f8000000000780b */ /* 0x000fe40003f1d200 */
[----:B------:R-:W-:-:S04]  /*04a0*/  LOP3.LUT P1, RZ, R6, 0x7fffffff, RZ, 0xc0, !PT ;  /* 0x7fffffff06ff7812 */ /* 0x000fc8000782c0ff */
[----:B------:R-:W-:-:S13]  /*04b0*/  PLOP3.LUT P0, PT, P0, P1, PT, 0x2f, 0xf2 ;  /* 0x0000000000f2781c */ /* 0x000fda0000702577 */
[----:B------:R-:W-:Y:S05]  /*04c0*/  @P0 BREAK.RELIABLE B2 ;  /* 0x0000000000020942 */ /* 0x000fea0003800100 */
[----:B------:R-:W-:Y:S05]  /*04d0*/  @P0 BRA `(.L_x_8) ;  /* 0x0000000000f40947 */ /* 0x000fea0003800000 */
[----:B------:R-:W-:-:S13]  /*04e0*/  ISETP.GE.AND P0, PT, R7, RZ, PT ;  /* 0x000000ff0700720c */ /* 0x000fda0003f06270 */
[----:B------:R-:W-:Y:S02]  /*04f0*/  @P0 IMAD.MOV.U32 R6, RZ, RZ, RZ ;  /* 0x000000ffff060224 */ /* 0x000fe400078e00ff */
[----:B------:R-:W-:Y:S01]  /*0500*/  @!P0 FFMA R5, R0, 1.84467440737095516160e+19, RZ ;  /* 0x5f80000000058823 */ /* 0x000fe200000000ff */
[----:B------:R-:W-:-:S07]  /*0510*/  @!P0 IMAD.MOV.U32 R6, RZ, RZ, -0x40 ;  /* 0xffffffc0ff068424 */ /* 0x000fce00078e00ff */
.L_x_4:
[----:B------:R-:W-:Y:S05]  /*0520*/  BSYNC.RELIABLE B2 ;  /* 0x0000000000027941 */ /* 0x000fea0003800100 */
.L_x_3:
[----:B------:R-:W-:Y:S01]  /*0530*/  UMOV UR4, 0x40400000 ;  /* 0x4040000000047882 */ /* 0x000fe20000000000 */
[----:B------:R-:W-:Y:S01]  /*0540*/  VIADD R3, R3, 0xffffff81 ;  /* 0xffffff8103037836 */ /* 0x000fe20000000000 */
[----:B------:R-:W-:Y:S01]  /*0550*/  UIADD3 UR4, UPT, UPT, UR4, -0x800000, URZ ;  /* 0xff80000004047890 */ /* 0x000fe2000fffe0ff */
[----:B------:R-:W-:Y:S02]  /*0560*/  BSSY.RECONVERGENT B2, `(.L_x_9) ;  /* 0x0000033000027945 */ /* 0x000fe40003800200 */
[----:B------:R-:W-:Y:S01]  /*0570*/  IMAD R0, R3, -0x800000, R5 ;  /* 0xff80000003007824 */ /* 0x000fe200078e0205 */
[----:B------:R-:W-:Y:S02]  /*0580*/  IADD3 R6, PT, PT, R6, -0x1, R3 ;  /* 0xffffffff06067810 */ /* 0x000fe40007ffe003 */
[----:B------:R-:W-:-:S03]  /*0590*/  FADD.FTZ R9, -RZ, -UR4 ;  /* 0x80000004ff097e21 */ /* 0x000fc60008010100 */
[----:B------:R-:W0:Y:S02]  /*05a0*/  MUFU.RCP R7, UR4 ;  /* 0x0000000400077d08 */ /* 0x000e240008001000 */
[----:B0-----:R-:W-:-:S04]  /*05b0*/  FFMA R8, R7, R9, 1 ;  /* 0x3f80000007087423 */ /* 0x001fc80000000009 */
[----:B------:R-:W-:-:S04]  /*05c0*/  FFMA R7, R7, R8, R7 ;  /* 0x0000000807077223 */ /* 0x000fc80000000007 */
[----:B------:R-:W-:-:S04]  /*05d0*/  FFMA R8, R0, R7, RZ ;  /* 0x0000000700087223 */ /* 0x000fc800000000ff */
[----:B------:R-:W-:-:S04]  /*05e0*/  FFMA R5, R9, R8, R0 ;  /* 0x0000000809057223 */ /* 0x000fc80000000000 */
[----:B------:R-:W-:-:S04]  /*05f0*/  FFMA R8, R7, R5, R8 ;  /* 0x0000000507087223 */ /* 0x000fc80000000008 */
[----:B------:R-:W-:-:S04]  /*0600*/  FFMA R9, R9, R8, R0 ;  /* 0x0000000809097223 */ /* 0x000fc80000000000 */
[----:B------:R-:W-:-:S05]  /*0610*/  FFMA R5, R7, R9, R8 ;  /* 0x0000000907057223 */ /* 0x000fca0000000008 */
[----:B------:R-:W-:-:S04]  /*0620*/  SHF.R.U32.HI R0, RZ, 0x17, R5 ;  /* 0x00000017ff007819 */ /* 0x000fc80000011605 */
[----:B------:R-:W-:-:S05]  /*0630*/  LOP3.LUT R0, R0, 0xff, RZ, 0xc0, !PT ;  /* 0x000000ff00007812 */ /* 0x000fca00078ec0ff */
[----:B------:R-:W-:-:S04]  /*0640*/  IMAD.IADD R10, R0, 0x1, R6 ;  /* 0x00000001000a7824 */ /* 0x000fc800078e0206 */
[----:B------:R-:W-:-:S05]  /*0650*/  VIADD R0, R10, 0xffffffff ;  /* 0xffffffff0a007836 */ /* 0x000fca0000000000 */
[----:B------:R-:W-:-:S13]  /*0660*/  ISETP.GE.U32.AND P0, PT, R0, 0xfe, PT ;  /* 0x000000fe0000780c */ /* 0x000fda0003f06070 */
[----:B------:R-:W-:Y:S05]  /*0670*/  @!P0 BRA `(.L_x_10) ;  /* 0x0000000000808947 */ /* 0x000fea0003800000 */
[----:B------:R-:W-:-:S13]  /*0680*/  ISETP.GT.AND P0, PT, R10, 0xfe, PT ;  /* 0x000000fe0a00780c */ /* 0x000fda0003f04270 */
[----:B------:R-:W-:Y:S05]  /*0690*/  @P0 BRA `(.L_x_11) ;  /* 0x00000000006c0947 */ /* 0x000fea0003800000 */
[----:B------:R-:W-:-:S13]  /*06a0*/  ISETP.GE.AND P0, PT, R10, 0x1, PT ;  /* 0x000000010a00780c */ /* 0x000fda0003f06270 */
[----:B------:R-:W-:Y:S05]  /*06b0*/  @P0 BRA `(.L_x_12) ;  /* 0x0000000000740947 */ /* 0x000fea0003800000 */
[----:B------:R-:W-:Y:S02]  /*06c0*/  ISETP.GE.AND P0, PT, R10, -0x18, PT ;  /* 0xffffffe80a00780c */ /* 0x000fe40003f06270 */
[----:B------:R-:W-:-:S11]  /*06d0*/  LOP3.LUT R5, R5, 0x80000000, RZ, 0xc0, !PT ;  /* 0x8000000005057812 */ /* 0x000fd600078ec0ff */
[----:B------:R-:W-:Y:S05]  /*06e0*/  @!P0 BRA `(.L_x_12) ;  /* 0x0000000000688947 */ /* 0x000fea0003800000 */
[CCC-:B------:R-:W-:Y:S01]  /*06f0*/  FFMA.RZ R0, R7.reuse, R9.reuse, R8.reuse ;  /* 0x0000000907007223 */ /* 0x1c0fe2000000c008 */
[C---:B------:R-:W-:Y:S01]  /*0700*/  VIADD R6, R10.reuse, 0x20 ;  /* 0x000000200a067836 */ /* 0x040fe20000000000 */
[C---:B------:R-:W-:Y:S02]  /*0710*/  ISETP.NE.AND P2, PT, R10.reuse, RZ, PT ;  /* 0x000000ff0a00720c */ /* 0x040fe40003f45270 */
[----:B------:R-:W-:Y:S02]  /*0720*/  ISETP.NE.AND P1, PT, R10, RZ, PT ;  /* 0x000000ff0a00720c */ /* 0x000fe40003f25270 */
[----:B------:R-:W-:Y:S01]  /*0730*/  LOP3.LUT R3, R0, 0x7fffff, RZ, 0xc0, !PT ;  /* 0x007fffff00037812 */ /* 0x000fe200078ec0ff */
[CCC-:B------:R-:W-:Y:S01]  /*0740*/  FFMA.RP R0, R7.reuse, R9.reuse, R8.reuse ;  /* 0x0000000907007223 */ /* 0x1c0fe20000008008 */
[----:B------:R-:W-:Y:S01]  /*0750*/  FFMA.RM R7, R7, R9, R8 ;  /* 0x0000000907077223 */ /* 0x000fe20000004008 */
[----:B------:R-:W-:Y:S01]  /*0760*/  IMAD.MOV R8, RZ, RZ, -R10 ;  /* 0x000000ffff087224 */ /* 0x000fe200078e0a0a */
[----:B------:R-:W-:-:S03]  /*0770*/  LOP3.LUT R3, R3, 0x800000, RZ, 0xfc, !PT ;  /* 0x0080000003037812 */ /* 0x000fc600078efcff */
[----:B------:R-:W-:Y:S02]  /*0780*/  FSETP.NEU.FTZ.AND P0, PT, R0, R7, PT ;  /* 0x000000070000720b */ /* 0x000fe40003f1d000 */
[----:B------:R-:W-:Y:S02]  /*0790*/  SHF.L.U32 R6, R3, R6, RZ ;  /* 0x0000000603067219 */ /* 0x000fe400000006ff */
[----:B------:R-:W-:Y:S02]  /*07a0*/  SEL R0, R8, RZ, P2 ;  /* 0x000000ff08007207 */ /* 0x000fe40001000000 */
[----:B------:R-:W-:Y:S02]  /*07b0*/  ISETP.NE.AND P1, PT, R6, RZ, P1 ;  /* 0x000000ff0600720c */ /* 0x000fe40000f25270 */
[----:B------:R-:W-:Y:S02]  /*07c0*/  SHF.R.U32.HI R0, RZ, R0, R3 ;  /* 0x00000000ff007219 */ /* 0x000fe40000011603 */
[----:B------:R-:W-:-:S02]  /*07d0*/  PLOP3.LUT P0, PT, P0, P1, PT, 0xf8, 0x8f ;  /* 0x00000000008f781c */ /* 0x000fc40000703f70 */
[----:B------:R-:W-:Y:S02]  /*07e0*/  SHF.R.U32.HI R6, RZ, 0x1, R0 ;  /* 0x00000001ff067819 */ /* 0x000fe40000011600 */
[----:B------:R-:W-:-:S04]  /*07f0*/  SEL R3, RZ, 0x1, !P0 ;  /* 0x00000001ff037807 */ /* 0x000fc80004000000 */
[----:B------:R-:W-:-:S04]  /*0800*/  LOP3.LUT R3, R3, 0x1, R6, 0xf8, !PT ;  /* 0x0000000103037812 */ /* 0x000fc800078ef806 */
[----:B------:R-:W-:-:S05]  /*0810*/  LOP3.LUT R3, R3, R0, RZ, 0xc0, !PT ;  /* 0x0000000003037212 */ /* 0x000fca00078ec0ff */
[----:B------:R-:W-:-:S05]  /*0820*/  IMAD.IADD R6, R6, 0x1, R3 ;  /* 0x0000000106067824 */ /* 0x000fca00078e0203 */
[----:B------:R-:W-:Y:S01]  /*0830*/  LOP3.LUT R5, R6, R5, RZ, 0xfc, !PT ;  /* 0x0000000506057212 */ /* 0x000fe200078efcff */
[----:B------:R-:W-:Y:S06]  /*0840*/  BRA `(.L_x_12) ;  /* 0x0000000000107947 */ /* 0x000fec0003800000 */
.L_x_11:
[----:B------:R-:W-:-:S04]  /*0850*/  LOP3.LUT R5, R5, 0x80000000, RZ, 0xc0, !PT ;  /* 0x8000000005057812 */ /* 0x000fc800078ec0ff */
[----:B------:R-:W-:Y:S01]  /*0860*/  LOP3.LUT R5, R5, 0x7f800000, RZ, 0xfc, !PT ;  /* 0x7f80000005057812 */ /* 0x000fe200078efcff */
[----:B------:R-:W-:Y:S06]  /*0870*/  BRA `(.L_x_12) ;  /* 0x0000000000047947 */ /* 0x000fec0003800000 */
.L_x_10:
[----:B------:R-:W-:-:S07]  /*0880*/  IMAD R5, R6, 0x800000, R5 ;  /* 0x0080000006057824 */ /* 0x000fce00078e0205 */
.L_x_12:
[----:B------:R-:W-:Y:S05]  /*0890*/  BSYNC.RECONVERGENT B2 ;  /* 0x0000000000027941 */ /* 0x000fea0003800200 */
.L_x_9:
[----:B------:R-:W-:Y:S05]  /*08a0*/  BRA `(.L_x_13) ;  /* 0x0000000000207947 */ /* 0x000fea0003800000 */
.L_x_8:
[----:B------:R-:W-:-:S04]  /*08b0*/  LOP3.LUT R5, R6, 0x80000000, R5, 0x48, !PT ;  /* 0x8000000006057812 */ /* 0x000fc800078e4805 */
[----:B------:R-:W-:Y:S01]  /*08c0*/  LOP3.LUT R5, R5, 0x7f800000, RZ, 0xfc, !PT ;  /* 0x7f80000005057812 */ /* 0x000fe200078efcff */
[----:B------:R-:W-:Y:S06]  /*08d0*/  BRA `(.L_x_13) ;  /* 0x0000000000147947 */ /* 0x000fec0003800000 */
.L_x_7:
[----:B------:R-:W-:Y:S01]  /*08e0*/  LOP3.LUT R5, R6, 0x80000000, R5, 0x48, !PT ;  /* 0x8000000006057812 */ /* 0x000fe200078e4805 */
[----:B------:R-:W-:Y:S06]  /*08f0*/  BRA `(.L_x_13) ;  /* 0x00000000000c7947 */ /* 0x000fec0003800000 */
.L_x_6:
[----:B------:R-:W0:Y:S01]  /*0900*/  MUFU.RSQ R5, -QNAN ;  /* 0xffc0000000057908 */ /* 0x000e220000001400 */
[----:B------:R-:W-:Y:S05]  /*0910*/  BRA `(.L_x_13) ;  /* 0x0000000000047947 */ /* 0x000fea0003800000 */
.L_x_5:
[----:B------:R-:W-:-:S07]  /*0920*/  FADD.FTZ R5, R0, 3 ;  /* 0x4040000000057421 */ /* 0x000fce0000010000 */
.L_x_13:
[----:B------:R-:W-:Y:S05]  /*0930*/  BSYNC.RECONVERGENT B0 ;  /* 0x0000000000007941 */ /* 0x000fea0003800200 */
.L_x_2:
[----:B0-----:R-:W-:Y:S02]  /*0940*/  IMAD.MOV.U32 R7, RZ, RZ, R5 ;  /* 0x000000ffff077224 */ /* 0x001fe400078e0005 */
[----:B------:R-:W-:-:S04]  /*0950*/  IMAD.MOV.U32 R5, RZ, RZ, 0x0 ;  /* 0x00000000ff057424 */ /* 0x000fc800078e00ff */
[----:B------:R-:W-:Y:S05]  /*0960*/  RET.REL.NODEC R4 `(_Z4convPfS_i) ;  /* 0xfffffff404a47950 */ /* 0x000fea0003c3ffff */
.L_x_14:
[----:B------:R-:W-:-:S00]  /*0970*/  BRA `(.L_x_14) ;  /* 0xfffffffc00fc7947 */ /* 0x000fc0000383ffff */
[----:B------:R-:W-:-:S00]  /*0980*/  NOP ;  /* 0x0000000000007918 */ /* 0x000fc00000000000 */
[----:B------:R-:W-:-:S00]  /*0990*/  NOP ;  /* 0x0000000000007918 */ /* 0x000fc00000000000 */
[----:B------:R-:W-:-:S00]  /*09a0*/  NOP ;  /* 0x0000000000007918 */ /* 0x000fc00000000000 */
[----:B------:R-:W-:-:S00]  /*09b0*/  NOP ;  /* 0x0000000000007918 */ /* 0x000fc00000000000 */
[----:B------:R-:W-:-:S00]  /*09c0*/  NOP ;  /* 0x0000000000007918 */ /* 0x000fc00000000000 */
[----:B------:R-:W-:-:S00]  /*09d0*/  NOP ;  /* 0x0000000000007918 */ /* 0x000fc00000000000 */
[----:B------:R-:W-:-:S00]  /*09e0*/  NOP ;  /* 0x0000000000007918 */ /* 0x000fc00000000000 */
[----:B------:R-:W-:-:S00]  /*09f0*/  NOP ;  /* 0x0000000000007918 */ /* 0x000fc00000000000 */
.L_x_15:


//--------------------- .nv.shared._Z4convPfS_i   --------------------------
	.section	.nv.shared._Z4convPfS_i,"aw",@nobits
	.sectionflags	@""
	.align	4
.nv.shared._Z4convPfS_i:
	.zero		2056


//--------------------- .nv.shared.reserved.0     --------------------------
	.section	.nv.shared.reserved.0,"aw",@nobits
	.weak		__nv_reservedSMEM_offset_0_alias
	.size		__nv_reservedSMEM_offset_0_alias, 0, 64
	.other		__nv_reservedSMEM_offset_0_alias,@"STO_CUDA_RESERVED_SHARED STV_DEFAULT"
__nv_reservedSMEM_offset_0_alias:
	.zero		0
	.zero		64


//--------------------- .nv.constant0._Z4convPfS_i --------------------------
	.section	.nv.constant0._Z4convPfS_i,"a",@progbits
	.sectionflags	@""
	.align	4
.nv.constant0._Z4convPfS_i:
	.zero		916


//--------------------- SYMBOLS --------------------------

	.type		.nv.reservedSmem.offset0,@object
	.size		.nv.reservedSmem.offset0,0x4
	.type		.nv.reservedSmem.cap,@object
	.size		.nv.reservedSmem.cap,0x4
